	.headerflags	@"EF_CUDA_TEXMODE_UNIFIED EF_CUDA_64BIT_ADDRESS EF_CUDA_ACCELERATORS EF_CUDA_SM90 EF_CUDA_VIRTUAL_SM(EF_CUDA_SM90)"
	.elftype	@"ET_EXEC"


//--------------------- .nv.info                  --------------------------
	.section	.nv.info,"",@"SHT_CUDA_INFO"
	.align	4


	//----- nvinfo : EIATTR_REGCOUNT
	.align		4
        /*0000*/ 	.byte	0x04, 0x2f
        /*0002*/ 	.short	(.L_1 - .L_0)
	.align		4
.L_0:
        /*0004*/ 	.word	index@(triton_per_fused_mean_new_zeros_22)
        /*0008*/ 	.word	0x00000013


	//----- nvinfo : EIATTR_MIN_STACK_SIZE
	.align		4
.L_1:
        /*000c*/ 	.byte	0x04, 0x12
        /*000e*/ 	.short	(.L_3 - .L_2)
	.align		4
.L_2:
        /*0010*/ 	.word	index@(triton_per_fused_mean_new_zeros_22)
        /*0014*/ 	.word	0x00000000


	//----- nvinfo : EIATTR_FRAME_SIZE
	.align		4
.L_3:
        /*0018*/ 	.byte	0x04, 0x11
        /*001a*/ 	.short	(.L_5 - .L_4)
	.align		4
.L_4:
        /*001c*/ 	.word	index@(triton_per_fused_mean_new_zeros_22)
        /*0020*/ 	.word	0x00000000


	//----- nvinfo : EIATTR_MIN_STACK_SIZE
	.align		4
.L_5:
        /*0024*/ 	.byte	0x04, 0x12
        /*0026*/ 	.short	(.L_7 - .L_6)
	.align		4
.L_6:
        /*0028*/ 	.word	index@(triton_per_fused_mean_new_zeros_22)
        /*002c*/ 	.word	0x00000000
.L_7:


//--------------------- .nv.info.triton_per_fused_mean_new_zeros_22 --------------------------
	.section	.nv.info.triton_per_fused_mean_new_zeros_22,"",@"SHT_CUDA_INFO"
	.sectionflags	@""
	.align	4


	//----- nvinfo : EIATTR_CUDA_API_VERSION
	.align		4
        /*0000*/ 	.byte	0x04, 0x37
        /*0002*/ 	.short	(.L_9 - .L_8)
.L_8:
        /*0004*/ 	.word	0x0000007c


	//----- nvinfo : EIATTR_KPARAM_INFO
	.align		4
.L_9:
        /*0008*/ 	.byte	0x04, 0x17
        /*000a*/ 	.short	(.L_11 - .L_10)
.L_10:
        /*000c*/ 	.word	0x00000000
        /*0010*/ 	.short	0x0004
        /*0012*/ 	.short	0x001c
        /*0014*/ 	.byte	0x00, 0xf0, 0x11, 0x00


	//----- nvinfo : EIATTR_KPARAM_INFO
	.align		4
.L_11:
        /*0018*/ 	.byte	0x04, 0x17
        /*001a*/ 	.short	(.L_13 - .L_12)
.L_12:
        /*001c*/ 	.word	0x00000000
        /*0020*/ 	.short	0x0003
        /*0022*/ 	.short	0x0018
        /*0024*/ 	.byte	0x00, 0xf0, 0x11, 0x00


	//----- nvinfo : EIATTR_KPARAM_INFO
	.align		4
.L_13:
        /*0028*/ 	.byte	0x04, 0x17
        /*002a*/ 	.short	(.L_15 - .L_14)
.L_14:
        /*002c*/ 	.word	0x00000000
        /*0030*/ 	.short	0x0002
        /*0032*/ 	.short	0x0010
        /*0034*/ 	.byte	0x00, 0xf4, 0x21, 0x00


	//----- nvinfo : EIATTR_KPARAM_INFO
	.align		4
.L_15:
        /*0038*/ 	.byte	0x04, 0x17
        /*003a*/ 	.short	(.L_17 - .L_16)
.L_16:
        /*003c*/ 	.word	0x00000000
        /*0040*/ 	.short	0x0001
        /*0042*/ 	.short	0x0008
        /*0044*/ 	.byte	0x00, 0xf4, 0x21, 0x00


	//----- nvinfo : EIATTR_KPARAM_INFO
	.align		4
.L_17:
        /*0048*/ 	.byte	0x04, 0x17
        /*004a*/ 	.short	(.L_19 - .L_18)
.L_18:
        /*004c*/ 	.word	0x00000000
        /*0050*/ 	.short	0x0000
        /*0052*/ 	.short	0x0000
        /*0054*/ 	.byte	0x00, 0xf4, 0x21, 0x00


	//----- nvinfo : EIATTR_SPARSE_MMA_MASK
	.align		4
.L_19:
        /*0058*/ 	.byte	0x03, 0x50
        /*005a*/ 	.short	0x0000


	//----- nvinfo : EIATTR_MAXREG_COUNT
	.align		4
        /*005c*/ 	.byte	0x03, 0x1b
        /*005e*/ 	.short	0x00ff


	//----- nvinfo : EIATTR_COOP_GROUP_MASK_REGIDS
	.align		4
        /*0060*/ 	.byte	0x04, 0x29
        /*0062*/ 	.short	(.L_21 - .L_20)


	//   ....[0]....
.L_20:
        /*0064*/ 	.word	0xffffffff


	//   ....[1]....
        /*0068*/ 	.word	0xffffffff


	//   ....[2]....
        /*006c*/ 	.word	0xffffffff


	//   ....[3]....
        /*0070*/ 	.word	0xffffffff


	//   ....[4]....
        /*0074*/ 	.word	0xffffffff


	//   ....[5]....
        /*0078*/ 	.word	0xffffffff


	//   ....[6]....
        /*007c*/ 	.word	0xffffffff


	//   ....[7]....
        /*0080*/ 	.word	0xffffffff


	//   ....[8]....
        /*0084*/ 	.word	0xffffffff


	//----- nvinfo : EIATTR_COOP_GROUP_INSTR_OFFSETS
	.align		4
.L_21:
        /*0088*/ 	.byte	0x04, 0x28
        /*008a*/ 	.short	(.L_23 - .L_22)


	//   ....[0]....
.L_22:
        /*008c*/ 	.word	0x00000210


	//   ....[1]....
        /*0090*/ 	.word	0x00000220


	//   ....[2]....
        /*0094*/ 	.word	0x00000230


	//   ....[3]....
        /*0098*/ 	.word	0x00000240


	//   ....[4]....
        /*009c*/ 	.word	0x00000290


	//   ....[5]....
        /*00a0*/ 	.word	0x000002c0


	//   ....[6]....
        /*00a4*/ 	.word	0x00000300


	//   ....[7]....
        /*00a8*/ 	.word	0x00000320


	//   ....[8]....
        /*00ac*/ 	.word	0x00000430


	//----- nvinfo : EIATTR_EXIT_INSTR_OFFSETS
	.align		4
.L_23:
        /*00b0*/ 	.byte	0x04, 0x1c
        /*00b2*/ 	.short	(.L_25 - .L_24)


	//   ....[0]....
.L_24:
        /*00b4*/ 	.word	0x00000540


	//   ....[1]....
        /*00b8*/ 	.word	0x00000570


	//----- nvinfo : EIATTR_REQNTID
	.align		4
.L_25:
        /*00bc*/ 	.byte	0x04, 0x10
        /*00be*/ 	.short	(.L_27 - .L_26)
.L_26:
        /*00c0*/ 	.word	0x00000040
        /*00c4*/ 	.word	0x00000001
        /*00c8*/ 	.word	0x00000001


	//----- nvinfo : EIATTR_CBANK_PARAM_SIZE
	.align		4
.L_27:
        /*00cc*/ 	.byte	0x03, 0x19
        /*00ce*/ 	.short	0x0020


	//----- nvinfo : EIATTR_PARAM_CBANK
	.align		4
        /*00d0*/ 	.byte	0x04, 0x0a
        /*00d2*/ 	.short	(.L_29 - .L_28)
	.align		4
.L_28:
        /*00d4*/ 	.word	index@(.nv.constant0.triton_per_fused_mean_new_zeros_22)
        /*00d8*/ 	.short	0x0210
        /*00da*/ 	.short	0x0020


	//----- nvinfo : EIATTR_SW_WAR
	.align		4
.L_29:
        /*00dc*/ 	.byte	0x04, 0x36
        /*00de*/ 	.short	(.L_31 - .L_30)
.L_30:
        /*00e0*/ 	.word	0x00000008
.L_31:


//--------------------- .nv.callgraph             --------------------------
	.section	.nv.callgraph,"",@"SHT_CUDA_CALLGRAPH"
	.align	4
	.sectionentsize	8
	.align		4
        /*0000*/ 	.word	0x00000000
	.align		4
        /*0004*/ 	.word	0xffffffff
	.align		4
        /*0008*/ 	.word	0x00000000
	.align		4
        /*000c*/ 	.word	0xfffffffe
	.align		4
        /*0010*/ 	.word	0x00000000
	.align		4
        /*0014*/ 	.word	0xfffffffd
	.align		4
        /*0018*/ 	.word	0x00000000
	.align		4
        /*001c*/ 	.word	0xfffffffc


//--------------------- .text.triton_per_fused_mean_new_zeros_22 --------------------------
	.section	.text.triton_per_fused_mean_new_zeros_22,"ax",@progbits
	.sectionflags	@"SHF_BARRIERS=1"
	.align	128
        .global         triton_per_fused_mean_new_zeros_22
        .type           triton_per_fused_mean_new_zeros_22,@function
        .size           triton_per_fused_mean_new_zeros_22,(.L_x_1 - triton_per_fused_mean_new_zeros_22)
        .other          triton_per_fused_mean_new_zeros_22,@"STO_CUDA_ENTRY STV_DEFAULT"
triton_per_fused_mean_new_zeros_22:
.text.triton_per_fused_mean_new_zeros_22:
[----:B------:R-:W0:Y:S02]  /*0000*/  LDC R1, c[0x0][0x28] ;  /* 0x00000a00ff017b82 */ /* 0x000e240000000800 */
[----:B------:R-:W1:Y:S01]  /*0010*/  S2R R4, SR_CTAID.X ;  /* 0x0000000000047919 */ /* 0x000e620000002500 */
[----:B------:R-:W2:Y:S01]  /*0020*/  LDC.64 R6, c[0x0][0x218] ;  /* 0x00008600ff067b82 */ /* 0x000ea20000000a00 */
[----:B------:R-:W-:Y:S01]  /*0030*/  ULDC.64 UR6, c[0x0][0x208] ;  /* 0x0000820000067ab9 */ /* 0x000fe20000000a00 */
[----:B------:R-:W3:Y:S01]  /*0040*/  S2R R0, SR_TID.X ;  /* 0x0000000000007919 */ /* 0x000ee20000002100 */
[----:B-1----:R-:W-:Y:S01]  /*0050*/  IMAD.SHL.U32 R3, R4, 0x20, RZ ;  /* 0x0000002004037824 */ /* 0x002fe200078e00ff */
[----:B------:R-:W-:-:S04]  /*0060*/  SHF.R.S32.HI R10, RZ, 0x1a, R4 ;  /* 0x0000001aff0a7819 */ /* 0x000fc80000011404 */
[----:B------:R-:W1:Y:S01]  /*0070*/  LDC.64 R4, c[0x0][0x220] ;  /* 0x00008800ff047b82 */ /* 0x000e620000000a00 */
[----:B---3--:R-:W-:Y:S01]  /*0080*/  IMAD.SHL.U32 R8, R0, 0x4, RZ ;  /* 0x0000000400087824 */ /* 0x008fe200078e00ff */
[----:B------:R-:W-:Y:S02]  /*0090*/  SGXT R10, R10, 0x1 ;  /* 0x000000010a0a781a */ /* 0x000fe40000000200 */
[----:B------:R-:W-:Y:S02]  /*00a0*/  SHF.L.U32 R11, R0, 0x5, RZ ;  /* 0x00000005000b7819 */ /* 0x000fe400000006ff */
[----:B------:R-:W-:Y:S02]  /*00b0*/  LOP3.LUT R9, R3, 0x1c, R8, 0xf8, !PT ;  /* 0x0000001c03097812 */ /* 0x000fe400078ef808 */
[----:B------:R-:W-:Y:S02]  /*00c0*/  LOP3.LUT R11, R11, 0x700, RZ, 0xc0, !PT ;  /* 0x000007000b0b7812 */ /* 0x000fe400078ec0ff */
[----:B------:R-:W-:-:S04]  /*00d0*/  LEA.HI R10, R10, R9, RZ, 0x8 ;  /* 0x000000090a0a7211 */ /* 0x000fc800078f40ff */
[C---:B------:R-:W-:Y:S01]  /*00e0*/  LOP3.LUT R12, R10.reuse, 0xffffff00, RZ, 0xc0, !PT ;  /* 0xffffff000a0c7812 */ /* 0x040fe200078ec0ff */
[----:B------:R-:W-:-:S03]  /*00f0*/  IMAD.SHL.U32 R10, R10, 0x8, RZ ;  /* 0x000000080a0a7824 */ /* 0x000fc600078e00ff */
[----:B------:R-:W-:Y:S02]  /*0100*/  IADD3 R11, R11, R9, -R12 ;  /* 0x000000090b0b7210 */ /* 0x000fe40007ffe80c */
[----:B------:R-:W-:-:S04]  /*0110*/  LOP3.LUT R10, R10, 0xfffff800, RZ, 0xc0, !PT ;  /* 0xfffff8000a0a7812 */ /* 0x000fc800078ec0ff */
[----:B------:R-:W-:-:S05]  /*0120*/  IADD3 R11, R11, R10, RZ ;  /* 0x0000000a0b0b7210 */ /* 0x000fca0007ffe0ff */
[----:B--2---:R-:W-:-:S04]  /*0130*/  IMAD.WIDE R6, R11, 0x4, R6 ;  /* 0x000000040b067825 */ /* 0x004fc800078e0206 */
[----:B-1----:R-:W-:Y:S02]  /*0140*/  IMAD.WIDE R12, R11, 0x4, R4 ;  /* 0x000000040b0c7825 */ /* 0x002fe400078e0204 */
[----:B------:R-:W2:Y:S04]  /*0150*/  LDG.E.128 R4, desc[UR6][R6.64] ;  /* 0x0000000606047981 */ /* 0x000ea8000c1e1d00 */
[----:B------:R-:W2:Y:S01]  /*0160*/  LDG.E.128 R12, desc[UR6][R12.64] ;  /* 0x000000060c0c7981 */ /* 0x000ea2000c1e1d00 */
[----:B------:R-:W1:Y:S01]  /*0170*/  S2UR UR5, SR_CgaCtaId ;  /* 0x00000000000579c3 */ /* 0x000e620000008800 */
[C---:B------:R-:W-:Y:S01]  /*0180*/  LOP3.LUT P0, RZ, R0.reuse, 0x18, RZ, 0xc0, !PT ;  /* 0x0000001800ff7812 */ /* 0x040fe2000780c0ff */
[----:B------:R-:W-:Y:S01]  /*0190*/  UMOV UR4, 0x400 ;  /* 0x0000040000047882 */ /* 0x000fe20000000000 */
[----:B------:R-:W-:-:S02]  /*01a0*/  ISETP.GE.AND P1, PT, R0, 0x40, PT ;  /* 0x000000400000780c */ /* 0x000fc40003f26270 */
[----:B------:R-:W-:Y:S01]  /*01b0*/  LOP3.LUT R3, R3, 0x1f, R0, 0xf8, !PT ;  /* 0x0000001f03037812 */ /* 0x000fe200078ef800 */
[----:B-1----:R-:W-:Y:S01]  /*01c0*/  UPRMT UR4, UR5, 0x654, UR4 ;  /* 0x0000065405047896 */ /* 0x002fe20008000004 */
[----:B--2---:R-:W-:Y:S01]  /*01d0*/  FMUL R9, R4, R12 ;  /* 0x0000000c04097220 */ /* 0x004fe20000400000 */
[----:B------:R-:W-:Y:S01]  /*01e0*/  FMUL R10, R5, R13 ;  /* 0x0000000d050a7220 */ /* 0x000fe20000400000 */
[----:B------:R-:W-:Y:S01]  /*01f0*/  FMUL R11, R6, R14 ;  /* 0x0000000e060b7220 */ /* 0x000fe20000400000 */
[----:B------:R-:W-:-:S03]  /*0200*/  FMUL R16, R7, R15 ;  /* 0x0000000f07107220 */ /* 0x000fc60000400000 */
[----:B------:R-:W1:Y:S04]  /*0210*/  SHFL.BFLY PT, R9, R9, 0x10, 0x1f ;  /* 0x0e001f0009097f89 */ /* 0x000e6800000e0000 */
[----:B------:R-:W2:Y:S04]  /*0220*/  SHFL.BFLY PT, R10, R10, 0x10, 0x1f ;  /* 0x0e001f000a0a7f89 */ /* 0x000ea800000e0000 */
[----:B------:R-:W3:Y:S04]  /*0230*/  SHFL.BFLY PT, R11, R11, 0x10, 0x1f ;  /* 0x0e001f000b0b7f89 */ /* 0x000ee800000e0000 */
[----:B------:R-:W4:Y:S01]  /*0240*/  SHFL.BFLY PT, R16, R16, 0x10, 0x1f ;  /* 0x0e001f0010107f89 */ /* 0x000f2200000e0000 */
[----:B-1----:R-:W-:Y:S01]  /*0250*/  FFMA R4, R4, R12, R9 ;  /* 0x0000000c04047223 */ /* 0x002fe20000000009 */
[----:B------:R-:W-:Y:S01]  /*0260*/  SHF.R.U32.HI R9, RZ, 0x5, R0 ;  /* 0x00000005ff097819 */ /* 0x000fe20000011600 */
[----:B--2---:R-:W-:-:S03]  /*0270*/  FFMA R13, R5, R13, R10 ;  /* 0x0000000d050d7223 */ /* 0x004fc6000000000a */
[----:B------:R-:W-:Y:S01]  /*0280*/  SGXT.U32 R9, R9, 0x1 ;  /* 0x000000010909781a */ /* 0x000fe20000000000 */
[----:B------:R-:W1:Y:S01]  /*0290*/  SHFL.BFLY PT, R5, R4, 0x8, 0x1f ;  /* 0x0d001f0004057f89 */ /* 0x000e6200000e0000 */
[----:B------:R-:W-:Y:S01]  /*02a0*/  LOP3.LUT R10, R8, 0x1c, RZ, 0xc0, !PT ;  /* 0x0000001c080a7812 */ /* 0x000fe200078ec0ff */
[----:B---3--:R-:W-:Y:S02]  /*02b0*/  FFMA R14, R6, R14, R11 ;  /* 0x0000000e060e7223 */ /* 0x008fe4000000000b */
[----:B------:R-:W2:Y:S01]  /*02c0*/  SHFL.BFLY PT, R6, R13, 0x8, 0x1f ;  /* 0x0d001f000d067f89 */ /* 0x000ea200000e0000 */
[----:B------:R-:W-:Y:S02]  /*02d0*/  IMAD.SHL.U32 R11, R9, 0x4, RZ ;  /* 0x00000004090b7824 */ /* 0x000fe400078e00ff */
[----:B----4-:R-:W-:Y:S01]  /*02e0*/  FFMA R15, R7, R15, R16 ;  /* 0x0000000f070f7223 */ /* 0x010fe20000000010 */
[----:B------:R-:W-:Y:S01]  /*02f0*/  SHF.L.U32 R16, R10, 0x3, RZ ;  /* 0x000000030a107819 */ /* 0x000fe200000006ff */
[----:B------:R-:W3:Y:S03]  /*0300*/  SHFL.BFLY PT, R7, R14, 0x8, 0x1f ;  /* 0x0d001f000e077f89 */ /* 0x000ee600000e0000 */
[----:B------:R-:W-:Y:S01]  /*0310*/  LOP3.LUT R11, R16, R11, RZ, 0xfc, !PT ;  /* 0x0000000b100b7212 */ /* 0x000fe200078efcff */
[----:B------:R-:W4:Y:S01]  /*0320*/  SHFL.BFLY PT, R12, R15, 0x8, 0x1f ;  /* 0x0d001f000f0c7f89 */ /* 0x000f2200000e0000 */
[----:B-1----:R-:W-:Y:S01]  /*0330*/  FADD R5, R4, R5 ;  /* 0x0000000504057221 */ /* 0x002fe20000000000 */
[----:B------:R-:W-:Y:S01]  /*0340*/  LOP3.LUT R4, R0, 0x1, RZ, 0xc0, !PT ;  /* 0x0000000100047812 */ /* 0x000fe200078ec0ff */
[----:B--2---:R-:W-:-:S03]  /*0350*/  FADD R6, R13, R6 ;  /* 0x000000060d067221 */ /* 0x004fc60000000000 */
[----:B------:R-:W-:Y:S01]  /*0360*/  @!P0 STS [R11+UR4], R5 ;  /* 0x000000050b008988 */ /* 0x000fe20008000804 */
[----:B---3--:R-:W-:-:S03]  /*0370*/  FADD R7, R14, R7 ;  /* 0x000000070e077221 */ /* 0x008fc60000000000 */
[----:B------:R-:W-:Y:S01]  /*0380*/  @!P0 STS [R11+UR4+0x8], R6 ;  /* 0x000008060b008988 */ /* 0x000fe20008000804 */
[----:B----4-:R-:W-:-:S03]  /*0390*/  FADD R12, R15, R12 ;  /* 0x0000000c0f0c7221 */ /* 0x010fc60000000000 */
[----:B------:R-:W-:Y:S04]  /*03a0*/  @!P0 STS [R11+UR4+0x10], R7 ;  /* 0x000010070b008988 */ /* 0x000fe80008000804 */
[----:B------:R1:W-:Y:S01]  /*03b0*/  @!P0 STS [R11+UR4+0x18], R12 ;  /* 0x0000180c0b008988 */ /* 0x0003e20008000804 */
[----:B------:R-:W-:Y:S01]  /*03c0*/  BAR.SYNC.DEFER_BLOCKING 0x0 ;  /* 0x0000000000007b1d */ /* 0x000fe20000010000 */
[----:B------:R-:W-:-:S04]  /*03d0*/  ISETP.NE.U32.AND P0, PT, R4, 0x1, PT ;  /* 0x000000010400780c */ /* 0x000fc80003f05070 */
[----:B------:R-:W-:Y:S01]  /*03e0*/  ISETP.LT.AND P0, PT, R0, 0x40, P0 ;  /* 0x000000400000780c */ /* 0x000fe20000701270 */
[----:B-1----:R-:W-:-:S04]  /*03f0*/  VIADD R11, R16, UR4 ;  /* 0x00000004100b7c36 */ /* 0x002fc80008000000 */
[----:B------:R-:W-:Y:S02]  /*0400*/  IMAD R12, R10, -0x4, R11 ;  /* 0xfffffffc0a0c7824 */ /* 0x000fe400078e020b */
[----:B------:R-:W1:Y:S01]  /*0410*/  LDC.64 R10, c[0x0][0x210] ;  /* 0x00008400ff0a7b82 */ /* 0x000e620000000a00 */
[----:B------:R-:W2:Y:S04]  /*0420*/  @!P1 LDS R2, [R8+UR4] ;  /* 0x0000000408029984 */ /* 0x000ea80008000800 */
[----:B--2---:R-:W2:Y:S02]  /*0430*/  SHFL.BFLY PT, R13, R2, 0x1, 0x1f ;  /* 0x0c201f00020d7f89 */ /* 0x004ea400000e0000 */
[----:B--2---:R-:W-:Y:S01]  /*0440*/  FADD R13, R2, R13 ;  /* 0x0000000d020d7221 */ /* 0x004fe20000000000 */
[----:B------:R-:W-:-:S04]  /*0450*/  LOP3.LUT R2, R0, 0x1f, RZ, 0xc0, !PT ;  /* 0x0000001f00027812 */ /* 0x000fc800078ec0ff */
[----:B------:R-:W-:Y:S01]  /*0460*/  @P0 STS [R8+UR4], R13 ;  /* 0x0000000d08000988 */ /* 0x000fe20008000804 */
[----:B------:R-:W-:Y:S01]  /*0470*/  LEA R14, R2, UR4, 0x2 ;  /* 0x00000004020e7c11 */ /* 0x000fe2000f8e10ff */
[----:B-1----:R-:W-:Y:S01]  /*0480*/  IMAD.WIDE R2, R3, 0x4, R10 ;  /* 0x0000000403027825 */ /* 0x002fe200078e020a */
[----:B------:R-:W-:Y:S01]  /*0490*/  BAR.SYNC.DEFER_BLOCKING 0x0 ;  /* 0x0000000000007b1d */ /* 0x000fe20000010000 */
[----:B------:R-:W-:-:S05]  /*04a0*/  ISETP.NE.AND P0, PT, R9, RZ, PT ;  /* 0x000000ff0900720c */ /* 0x000fca0003f05270 */
[----:B------:R-:W-:Y:S04]  /*04b0*/  LDS R4, [R16+UR4] ;  /* 0x0000000410047984 */ /* 0x000fe80008000800 */
[----:B------:R-:W-:Y:S04]  /*04c0*/  LDS R5, [R16+UR4+0x8] ;  /* 0x0000080410057984 */ /* 0x000fe80008000800 */
[----:B------:R-:W-:Y:S04]  /*04d0*/  LDS R6, [R16+UR4+0x10] ;  /* 0x0000100410067984 */ /* 0x000fe80008000800 */
[----:B------:R-:W1:Y:S01]  /*04e0*/  LDS R7, [R16+UR4+0x18] ;  /* 0x0000180410077984 */ /* 0x000e620008000800 */
[----:B------:R-:W-:Y:S06]  /*04f0*/  BAR.SYNC.DEFER_BLOCKING 0x0 ;  /* 0x0000000000007b1d */ /* 0x000fec0000010000 */
[----:B-1----:R1:W-:Y:S02]  /*0500*/  STS.128 [R12], R4 ;  /* 0x000000040c007388 */ /* 0x0023e40000000c00 */
[----:B------:R-:W-:Y:S06]  /*0510*/  BAR.SYNC.DEFER_BLOCKING 0x0 ;  /* 0x0000000000007b1d */ /* 0x000fec0000010000 */
[----:B------:R-:W2:Y:S02]  /*0520*/  LDS R14, [R14] ;  /* 0x000000000e0e7984 */ /* 0x000ea40000000800 */
[----:B------:R-:W-:Y:S06]  /*0530*/  BAR.SYNC.DEFER_BLOCKING 0x0 ;  /* 0x0000000000007b1d */ /* 0x000fec0000010000 */
[----:B-1----:R-:W-:Y:S05]  /*0540*/  @P0 EXIT ;  /* 0x000000000000094d */ /* 0x002fea0003800000 */
[----:B--2---:R-:W-:-:S05]  /*0550*/  FMUL R5, R14, 0.125 ;  /* 0x3e0000000e057820 */ /* 0x004fca0000400000 */
[----:B------:R-:W-:Y:S01]  /*0560*/  STG.E desc[UR6][R2.64], R5 ;  /* 0x0000000502007986 */ /* 0x000fe2000c101906 */
[----:B------:R-:W-:Y:S05]  /*0570*/  EXIT ;  /* 0x000000000000794d */ /* 0x000fea0003800000 */
.L_x_0:
[----:B------:R-:W-:-:S00]  /*0580*/  BRA `(.L_x_0) ;  /* 0xfffffffc00fc7947 */ /* 0x000fc0000383ffff */
[----:B------:R-:W-:-:S00]  /*0590*/  NOP ;  /* 0x0000000000007918 */ /* 0x000fc00000000000 */
        /* <DEDUP_REMOVED lines=14> */
.L_x_1:


//--------------------- .nv.shared.triton_per_fused_mean_new_zeros_22 --------------------------
	.section	.nv.shared.triton_per_fused_mean_new_zeros_22,"aw",@nobits
	.sectionflags	@""
	.align	16
	.zero		1024


//--------------------- .nv.constant0.triton_per_fused_mean_new_zeros_22 --------------------------
	.section	.nv.constant0.triton_per_fused_mean_new_zeros_22,"a",@progbits
	.sectionflags	@""
	.align	4
.nv.constant0.triton_per_fused_mean_new_zeros_22:
	.zero		560
